//
// Generated by NVIDIA NVVM Compiler
//
// Compiler Build ID: CL-36424714
// Cuda compilation tools, release 13.0, V13.0.88
// Based on NVVM 20.0.0
//

.version 9.0
.target sm_100
.address_size 64

	// .globl	_Z11JuliaKerneliifP6uchar4ffff

.visible .entry _Z11JuliaKerneliifP6uchar4ffff(
	.param .u32 _Z11JuliaKerneliifP6uchar4ffff_param_0,
	.param .u32 _Z11JuliaKerneliifP6uchar4ffff_param_1,
	.param .f32 _Z11JuliaKerneliifP6uchar4ffff_param_2,
	.param .u64 .ptr .align 1 _Z11JuliaKerneliifP6uchar4ffff_param_3,
	.param .f32 _Z11JuliaKerneliifP6uchar4ffff_param_4,
	.param .f32 _Z11JuliaKerneliifP6uchar4ffff_param_5,
	.param .f32 _Z11JuliaKerneliifP6uchar4ffff_param_6,
	.param .f32 _Z11JuliaKerneliifP6uchar4ffff_param_7
)
{
	.reg .pred 	%p<6>;
	.reg .b32 	%r<24>;
	.reg .b32 	%f<37>;
	.reg .b64 	%rd<14>;
	.reg .b64 	%fd<35>;

	ld.param.u32 	%r4, [_Z11JuliaKerneliifP6uchar4ffff_param_0];
	ld.param.u32 	%r5, [_Z11JuliaKerneliifP6uchar4ffff_param_1];
	ld.param.f32 	%f20, [_Z11JuliaKerneliifP6uchar4ffff_param_2];
	ld.param.u64 	%rd7, [_Z11JuliaKerneliifP6uchar4ffff_param_3];
	ld.param.f32 	%f19, [_Z11JuliaKerneliifP6uchar4ffff_param_4];
	ld.param.f32 	%f21, [_Z11JuliaKerneliifP6uchar4ffff_param_5];
	ld.param.f32 	%f22, [_Z11JuliaKerneliifP6uchar4ffff_param_6];
	ld.param.f32 	%f23, [_Z11JuliaKerneliifP6uchar4ffff_param_7];
	mov.u32 	%r6, %ctaid.x;
	mov.u32 	%r7, %ntid.x;
	mov.u32 	%r8, %tid.x;
	mad.lo.s32 	%r1, %r6, %r7, %r8;
	div.s32 	%r9, %r1, %r4;
	mul.lo.s32 	%r10, %r9, %r4;
	sub.s32 	%r11, %r1, %r10;
	cvt.rn.f64.s32 	%fd2, %r9;
	cvt.rn.f64.s32 	%fd3, %r5;
	mul.f64 	%fd4, %fd3, 0d3FE0000000000000;
	sub.f64 	%fd5, %fd2, %fd4;
	cvt.f64.f32 	%fd6, %f20;
	mul.f64 	%fd7, %fd4, %fd6;
	div.rn.f64 	%fd8, %fd5, %fd7;
	cvt.f64.f32 	%fd9, %f22;
	add.f64 	%fd10, %fd8, %fd9;
	cvt.rn.f32.f64 	%f35, %fd10;
	cvt.rn.f64.s32 	%fd11, %r11;
	cvt.rn.f64.s32 	%fd12, %r4;
	mul.f64 	%fd13, %fd12, 0d3FE0000000000000;
	sub.f64 	%fd14, %fd11, %fd13;
	mul.f64 	%fd15, %fd13, %fd6;
	div.rn.f64 	%fd16, %fd14, %fd15;
	cvt.f64.f32 	%fd17, %f23;
	add.f64 	%fd18, %fd16, %fd17;
	cvt.rn.f32.f64 	%f36, %fd18;
	cvt.f64.f32 	%fd1, %f21;
	mov.b64 	%rd1, 255;
$L__BB0_1:
	mul.f32 	%f24, %f35, %f35;
	mul.f32 	%f25, %f36, %f36;
	sub.f32 	%f26, %f24, %f25;
	add.f32 	%f5, %f19, %f26;
	cvt.f64.f32 	%fd19, %f35;
	add.f64 	%fd20, %fd19, %fd19;
	cvt.f64.f32 	%fd21, %f36;
	fma.rn.f64 	%fd22, %fd20, %fd21, %fd1;
	cvt.rn.f32.f64 	%f6, %fd22;
	mul.f32 	%f7, %f5, %f5;
	mul.f32 	%f8, %f6, %f6;
	add.f32 	%f27, %f7, %f8;
	setp.ltu.f32 	%p1, %f27, 0f40000000;
	mov.u64 	%rd13, %rd1;
	@%p1 bra 	$L__BB0_2;
	bra.uni 	$L__BB0_6;
$L__BB0_2:
	sub.f32 	%f28, %f7, %f8;
	add.f32 	%f9, %f19, %f28;
	cvt.f64.f32 	%fd23, %f5;
	add.f64 	%fd24, %fd23, %fd23;
	cvt.f64.f32 	%fd25, %f6;
	fma.rn.f64 	%fd26, %fd24, %fd25, %fd1;
	cvt.rn.f32.f64 	%f10, %fd26;
	mul.f32 	%f11, %f9, %f9;
	mul.f32 	%f12, %f10, %f10;
	add.f32 	%f29, %f11, %f12;
	setp.ge.f32 	%p2, %f29, 0f40000000;
	@%p2 bra 	$L__BB0_5;
	sub.f32 	%f30, %f11, %f12;
	add.f32 	%f13, %f19, %f30;
	cvt.f64.f32 	%fd27, %f9;
	add.f64 	%fd28, %fd27, %fd27;
	cvt.f64.f32 	%fd29, %f10;
	fma.rn.f64 	%fd30, %fd28, %fd29, %fd1;
	cvt.rn.f32.f64 	%f14, %fd30;
	mul.f32 	%f15, %f13, %f13;
	mul.f32 	%f16, %f14, %f14;
	add.f32 	%f31, %f15, %f16;
	setp.ge.f32 	%p3, %f31, 0f40000000;
	@%p3 bra 	$L__BB0_4;
	bra.uni 	$L__BB0_8;
$L__BB0_4:
	add.s64 	%rd13, %rd1, -2;
	bra.uni 	$L__BB0_6;
$L__BB0_5:
	add.s64 	%rd13, %rd1, -1;
$L__BB0_6:
	cvt.u32.u64 	%r23, %rd13;
$L__BB0_7:
	cvta.to.global.u64 	%rd9, %rd7;
	shl.b32 	%r13, %r23, 21;
	shl.b32 	%r14, %r23, 10;
	add.s32 	%r15, %r13, %r14;
	shl.b32 	%r16, %r23, 3;
	add.s32 	%r17, %r15, %r16;
	shr.u32 	%r18, %r17, 16;
	shr.u32 	%r19, %r17, 8;
	mul.wide.s32 	%rd10, %r1, 4;
	add.s64 	%rd11, %rd9, %rd10;
	prmt.b32 	%r20, %r18, %r19, 0x3340U;
	prmt.b32 	%r21, %r16, 65535, 0x3340U;
	prmt.b32 	%r22, %r20, %r21, 0x5410U;
	st.global.u32 	[%rd11], %r22;
	ret;
$L__BB0_8:
	add.s64 	%rd13, %rd1, -3;
	setp.eq.s64 	%p4, %rd13, 0;
	mov.b32 	%r23, 0;
	@%p4 bra 	$L__BB0_7;
	sub.f32 	%f32, %f15, %f16;
	add.f32 	%f35, %f19, %f32;
	cvt.f64.f32 	%fd31, %f13;
	add.f64 	%fd32, %fd31, %fd31;
	cvt.f64.f32 	%fd33, %f14;
	fma.rn.f64 	%fd34, %fd32, %fd33, %fd1;
	cvt.rn.f32.f64 	%f36, %fd34;
	mul.f32 	%f33, %f36, %f36;
	fma.rn.f32 	%f34, %f35, %f35, %f33;
	setp.ge.f32 	%p5, %f34, 0f40000000;
	@%p5 bra 	$L__BB0_6;
	add.s64 	%rd1, %rd1, -4;
	bra.uni 	$L__BB0_1;

}


// ===== COMPILED SASS (sm_100) =====

	.target	sm_100

	.elftype	@"ET_EXEC"


//--------------------- .note.nv.tkinfo           --------------------------
	.section	.note.nv.tkinfo,"",@"SHT_NOTE"
	.sectionflags	@"SHF_NOTE_NV_TKINFO"
	.tkinfo
        /*0018*/ 	.word	0x00000002
        /*0030*/ 	.string	""
        /*0030*/ 	.string	"ptxas"
        /*0030*/ 	.string	"Cuda compilation tools, release 13.0, V13.0.88"
        /*0030*/ 	.string	"Build cuda_13.0.r13.0/compiler.36424714_0"
        /*0030*/ 	.string	"-arch sm_100 -m 64 "



//--------------------- .note.nv.cuinfo           --------------------------
	.section	.note.nv.cuinfo,"",@"SHT_NOTE"
	.sectionflags	@"SHF_NOTE_NV_CUINFO"
        /*0018*/ 	.short	0x0002
        /*001a*/ 	.short	0x0064
        /*001c*/ 	.short	0x0082
	.zero		2


//--------------------- .nv.info                  --------------------------
	.section	.nv.info,"",@"SHT_CUDA_INFO"
	.align	4


	//----- nvinfo : EIATTR_REGCOUNT
	.align		4
        /*0000*/ 	.byte	0x04, 0x2f
        /*0002*/ 	.short	(.L_1 - .L_0)
	.align		4
.L_0:
        /*0004*/ 	.word	index@(_Z11JuliaKerneliifP6uchar4ffff)
        /*0008*/ 	.word	0x0000001c


	//----- nvinfo : EIATTR_FRAME_SIZE
	.align		4
.L_1:
        /*000c*/ 	.byte	0x04, 0x11
        /*000e*/ 	.short	(.L_3 - .L_2)
	.align		4
.L_2:
        /*0010*/ 	.word	index@($__internal_0_$__cuda_sm20_div_rn_f64_full)
        /*0014*/ 	.word	0x00000000


	//----- nvinfo : EIATTR_FRAME_SIZE
	.align		4
.L_3:
        /*0018*/ 	.byte	0x04, 0x11
        /*001a*/ 	.short	(.L_5 - .L_4)
	.align		4
.L_4:
        /*001c*/ 	.word	index@(_Z11JuliaKerneliifP6uchar4ffff)
        /*0020*/ 	.word	0x00000000


	//----- nvinfo : EIATTR_MIN_STACK_SIZE
	.align		4
.L_5:
        /*0024*/ 	.byte	0x04, 0x12
        /*0026*/ 	.short	(.L_7 - .L_6)
	.align		4
.L_6:
        /*0028*/ 	.word	index@(_Z11JuliaKerneliifP6uchar4ffff)
        /*002c*/ 	.word	0x00000000
.L_7:


//--------------------- .nv.compat                --------------------------
	.section	.nv.compat,"",@"SHT_CUDA_COMPAT_INFO"
	.align	4
        /*0000*/ 	.byte	0x02, 0x09, 0x00, 0x00, 0x02, 0x02, 0x01, 0x00, 0x02, 0x05, 0x05, 0x00, 0x03, 0x07, 0x01, 0x01
        /*0010*/ 	.byte	0x02, 0x03, 0x00, 0x00, 0x02, 0x06, 0x01, 0x00, 0x04, 0x0b, 0x08, 0x00, 0x01, 0x00, 0x00, 0x00
        /*0020*/ 	.byte	0x00, 0x00, 0x00, 0x00


//--------------------- .nv.info._Z11JuliaKerneliifP6uchar4ffff --------------------------
	.section	.nv.info._Z11JuliaKerneliifP6uchar4ffff,"",@"SHT_CUDA_INFO"
	.sectionflags	@""
	.align	4


	//----- nvinfo : EIATTR_CUDA_API_VERSION
	.align		4
        /*0000*/ 	.byte	0x04, 0x37
        /*0002*/ 	.short	(.L_9 - .L_8)
.L_8:
        /*0004*/ 	.word	0x00000082


	//----- nvinfo : EIATTR_KPARAM_INFO
	.align		4
.L_9:
        /*0008*/ 	.byte	0x04, 0x17
        /*000a*/ 	.short	(.L_11 - .L_10)
.L_10:
        /*000c*/ 	.word	0x00000000
        /*0010*/ 	.short	0x0007
        /*0012*/ 	.short	0x0024
        /*0014*/ 	.byte	0x00, 0xf0, 0x11, 0x00


	//----- nvinfo : EIATTR_KPARAM_INFO
	.align		4
.L_11:
        /*0018*/ 	.byte	0x04, 0x17
        /*001a*/ 	.short	(.L_13 - .L_12)
.L_12:
        /*001c*/ 	.word	0x00000000
        /*0020*/ 	.short	0x0006
        /*0022*/ 	.short	0x0020
        /*0024*/ 	.byte	0x00, 0xf0, 0x11, 0x00


	//----- nvinfo : EIATTR_KPARAM_INFO
	.align		4
.L_13:
        /*0028*/ 	.byte	0x04, 0x17
        /*002a*/ 	.short	(.L_15 - .L_14)
.L_14:
        /*002c*/ 	.word	0x00000000
        /*0030*/ 	.short	0x0005
        /*0032*/ 	.short	0x001c
        /*0034*/ 	.byte	0x00, 0xf0, 0x11, 0x00


	//----- nvinfo : EIATTR_KPARAM_INFO
	.align		4
.L_15:
        /*0038*/ 	.byte	0x04, 0x17
        /*003a*/ 	.short	(.L_17 - .L_16)
.L_16:
        /*003c*/ 	.word	0x00000000
        /*0040*/ 	.short	0x0004
        /*0042*/ 	.short	0x0018
        /*0044*/ 	.byte	0x00, 0xf0, 0x11, 0x00


	//----- nvinfo : EIATTR_KPARAM_INFO
	.align		4
.L_17:
        /*0048*/ 	.byte	0x04, 0x17
        /*004a*/ 	.short	(.L_19 - .L_18)
.L_18:
        /*004c*/ 	.word	0x00000000
        /*0050*/ 	.short	0x0003
        /*0052*/ 	.short	0x0010
        /*0054*/ 	.byte	0x00, 0xf5, 0x21, 0x00


	//----- nvinfo : EIATTR_KPARAM_INFO
	.align		4
.L_19:
        /*0058*/ 	.byte	0x04, 0x17
        /*005a*/ 	.short	(.L_21 - .L_20)
.L_20:
        /*005c*/ 	.word	0x00000000
        /*0060*/ 	.short	0x0002
        /*0062*/ 	.short	0x0008
        /*0064*/ 	.byte	0x00, 0xf0, 0x11, 0x00


	//----- nvinfo : EIATTR_KPARAM_INFO
	.align		4
.L_21:
        /*0068*/ 	.byte	0x04, 0x17
        /*006a*/ 	.short	(.L_23 - .L_22)
.L_22:
        /*006c*/ 	.word	0x00000000
        /*0070*/ 	.short	0x0001
        /*0072*/ 	.short	0x0004
        /*0074*/ 	.byte	0x00, 0xf0, 0x11, 0x00


	//----- nvinfo : EIATTR_KPARAM_INFO
	.align		4
.L_23:
        /*0078*/ 	.byte	0x04, 0x17
        /*007a*/ 	.short	(.L_25 - .L_24)
.L_24:
        /*007c*/ 	.word	0x00000000
        /*0080*/ 	.short	0x0000
        /*0082*/ 	.short	0x0000
        /*0084*/ 	.byte	0x00, 0xf0, 0x11, 0x00


	//----- nvinfo : EIATTR_SPARSE_MMA_MASK
	.align		4
.L_25:
        /*0088*/ 	.byte	0x03, 0x50
        /*008a*/ 	.short	0x0000


	//----- nvinfo : EIATTR_MAXREG_COUNT
	.align		4
        /*008c*/ 	.byte	0x03, 0x1b
        /*008e*/ 	.short	0x00ff


	//----- nvinfo : EIATTR_MERCURY_ISA_VERSION
	.align		4
        /*0090*/ 	.byte	0x03, 0x5f
        /*0092*/ 	.short	0x0101


	//----- nvinfo : EIATTR_VRC_CTA_INIT_COUNT
	.align		4
        /*0094*/ 	.byte	0x02, 0x4a
	.zero		1
	.zero		1


	//----- nvinfo : EIATTR_EXIT_INSTR_OFFSETS
	.align		4
        /*0098*/ 	.byte	0x04, 0x1c
        /*009a*/ 	.short	(.L_27 - .L_26)


	//   ....[0]....
.L_26:
        /*009c*/ 	.word	0x00000c10


	//----- nvinfo : EIATTR_CRS_STACK_SIZE
	.align		4
.L_27:
        /*00a0*/ 	.byte	0x04, 0x1e
        /*00a2*/ 	.short	(.L_29 - .L_28)
.L_28:
        /*00a4*/ 	.word	0x00000000


	//----- nvinfo : EIATTR_CBANK_PARAM_SIZE
	.align		4
.L_29:
        /*00a8*/ 	.byte	0x03, 0x19
        /*00aa*/ 	.short	0x0028


	//----- nvinfo : EIATTR_PARAM_CBANK
	.align		4
        /*00ac*/ 	.byte	0x04, 0x0a
        /*00ae*/ 	.short	(.L_31 - .L_30)
	.align		4
.L_30:
        /*00b0*/ 	.word	index@(.nv.constant0._Z11JuliaKerneliifP6uchar4ffff)
        /*00b4*/ 	.short	0x0380
        /*00b6*/ 	.short	0x0028


	//----- nvinfo : EIATTR_SW_WAR
	.align		4
.L_31:
        /*00b8*/ 	.byte	0x04, 0x36
        /*00ba*/ 	.short	(.L_33 - .L_32)
.L_32:
        /*00bc*/ 	.word	0x00000008
.L_33:


//--------------------- .nv.callgraph             --------------------------
	.section	.nv.callgraph,"",@"SHT_CUDA_CALLGRAPH"
	.align	4
	.sectionentsize	8
	.align		4
        /*0000*/ 	.word	0x00000000
	.align		4
        /*0004*/ 	.word	0xffffffff
	.align		4
        /*0008*/ 	.word	0x00000000
	.align		4
        /*000c*/ 	.word	0xfffffffe
	.align		4
        /*0010*/ 	.word	0x00000000
	.align		4
        /*0014*/ 	.word	0xfffffffd
	.align		4
        /*0018*/ 	.word	0x00000000
	.align		4
        /*001c*/ 	.word	0xfffffffc


//--------------------- .text._Z11JuliaKerneliifP6uchar4ffff --------------------------
	.section	.text._Z11JuliaKerneliifP6uchar4ffff,"ax",@progbits
	.align	128
        .global         _Z11JuliaKerneliifP6uchar4ffff
        .type           _Z11JuliaKerneliifP6uchar4ffff,@function
        .size           _Z11JuliaKerneliifP6uchar4ffff,(.L_x_16 - _Z11JuliaKerneliifP6uchar4ffff)
        .other          _Z11JuliaKerneliifP6uchar4ffff,@"STO_CUDA_ENTRY STV_DEFAULT"
_Z11JuliaKerneliifP6uchar4ffff:
.text._Z11JuliaKerneliifP6uchar4ffff:
[----:B------:R-:W-:Y:S08]  /*0000*/  LDC R1, c[0x0][0x37c] ;  /* 0x0000df00ff017b82 */ /* 0x000ff00000000800 */
[----:B------:R-:W0:Y:S01]  /*0010*/  LDC R9, c[0x0][0x380] ;  /* 0x0000e000ff097b82 */ /* 0x000e220000000800 */
[----:B------:R-:W1:Y:S01]  /*0020*/  S2R R5, SR_TID.X ;  /* 0x0000000000057919 */ /* 0x000e620000002100 */
[----:B------:R-:W2:Y:S01]  /*0030*/  LDCU UR5, c[0x0][0x384] ;  /* 0x00007080ff0577ac */ /* 0x000ea20008000800 */
[----:B------:R-:W-:Y:S05]  /*0040*/  BSSY.RECONVERGENT B0, `(.L_x_0) ;  /* 0x0000036000007945 */ /* 0x000fea0003800200 */
[----:B------:R-:W1:Y:S08]  /*0050*/  S2UR UR4, SR_CTAID.X ;  /* 0x00000000000479c3 */ /* 0x000e700000002500 */
[----:B------:R-:W1:Y:S01]  /*0060*/  LDC R0, c[0x0][0x360] ;  /* 0x0000d800ff007b82 */ /* 0x000e620000000800 */
[----:B0-----:R-:W-:-:S04]  /*0070*/  IABS R13, R9 ;  /* 0x00000009000d7213 */ /* 0x001fc80000000000 */
[----:B------:R-:W0:Y:S01]  /*0080*/  I2F.RP R4, R13 ;  /* 0x0000000d00047306 */ /* 0x000e220000209400 */
[----:B-1----:R-:W-:Y:S01]  /*0090*/  IMAD R0, R0, UR4, R5 ;  /* 0x0000000400007c24 */ /* 0x002fe2000f8e0205 */
[----:B------:R-:W1:Y:S06]  /*00a0*/  LDCU UR4, c[0x0][0x388] ;  /* 0x00007100ff0477ac */ /* 0x000e6c0008000800 */
[----:B0-----:R-:W0:Y:S01]  /*00b0*/  MUFU.RCP R4, R4 ;  /* 0x0000000400047308 */ /* 0x001e220000001000 */
[----:B------:R-:W-:Y:S01]  /*00c0*/  IABS R10, R0 ;  /* 0x00000000000a7213 */ /* 0x000fe20000000000 */
[----:B0-----:R-:W-:-:S06]  /*00d0*/  VIADD R2, R4, 0xffffffe ;  /* 0x0ffffffe04027836 */ /* 0x001fcc0000000000 */
[----:B------:R0:W3:Y:S02]  /*00e0*/  F2I.FTZ.U32.TRUNC.NTZ R3, R2 ;  /* 0x0000000200037305 */ /* 0x0000e4000021f000 */
[----:B0-----:R-:W-:Y:S02]  /*00f0*/  IMAD.MOV.U32 R2, RZ, RZ, RZ ;  /* 0x000000ffff027224 */ /* 0x001fe400078e00ff */
[----:B---3--:R-:W-:-:S04]  /*0100*/  IMAD.MOV R6, RZ, RZ, -R3 ;  /* 0x000000ffff067224 */ /* 0x008fc800078e0a03 */
[----:B------:R-:W-:-:S04]  /*0110*/  IMAD R5, R6, R13, RZ ;  /* 0x0000000d06057224 */ /* 0x000fc800078e02ff */
[----:B------:R-:W-:Y:S02]  /*0120*/  IMAD.HI.U32 R4, R3, R5, R2 ;  /* 0x0000000503047227 */ /* 0x000fe400078e0002 */
[----:B--2---:R-:W0:Y:S04]  /*0130*/  I2F.F64 R2, UR5 ;  /* 0x0000000500027d12 */ /* 0x004e280008201c00 */
[----:B------:R-:W-:-:S04]  /*0140*/  IMAD.HI.U32 R8, R4, R10, RZ ;  /* 0x0000000a04087227 */ /* 0x000fc800078e00ff */
[----:B------:R-:W-:Y:S01]  /*0150*/  IMAD.MOV R6, RZ, RZ, -R8 ;  /* 0x000000ffff067224 */ /* 0x000fe200078e0a08 */
[----:B-1----:R-:W1:Y:S03]  /*0160*/  F2F.F64.F32 R4, UR4 ;  /* 0x0000000400047d10 */ /* 0x002e660008201800 */
[----:B------:R-:W-:Y:S01]  /*0170*/  IMAD R10, R13, R6, R10 ;  /* 0x000000060d0a7224 */ /* 0x000fe200078e020a */
[----:B0-----:R-:W-:-:S04]  /*0180*/  DMUL R2, R2, 0.5 ;  /* 0x3fe0000002027828 */ /* 0x001fc80000000000 */
[----:B------:R-:W-:-:S04]  /*0190*/  ISETP.GT.U32.AND P1, PT, R13, R10, PT ;  /* 0x0000000a0d00720c */ /* 0x000fc80003f24070 */
[----:B-1----:R-:W-:-:S06]  /*01a0*/  DMUL R6, R2, R4 ;  /* 0x0000000402067228 */ /* 0x002fcc0000000000 */
[----:B------:R-:W0:Y:S03]  /*01b0*/  MUFU.RCP64H R11, R7 ;  /* 0x00000007000b7308 */ /* 0x000e260000001800 */
[----:B------:R-:W-:Y:S01]  /*01c0*/  @!P1 IMAD.IADD R10, R10, 0x1, -R13 ;  /* 0x000000010a0a9824 */ /* 0x000fe200078e0a0d */
[----:B------:R-:W-:Y:S02]  /*01d0*/  @!P1 IADD3 R8, PT, PT, R8, 0x1, RZ ;  /* 0x0000000108089810 */ /* 0x000fe40007ffe0ff */
[----:B------:R-:W-:Y:S02]  /*01e0*/  ISETP.NE.AND P1, PT, R9, RZ, PT ;  /* 0x000000ff0900720c */ /* 0x000fe40003f25270 */
[----:B------:R-:W-:Y:S02]  /*01f0*/  ISETP.GE.U32.AND P0, PT, R10, R13, PT ;  /* 0x0000000d0a00720c */ /* 0x000fe40003f06070 */
[----:B------:R-:W-:-:S04]  /*0200*/  LOP3.LUT R10, R0, R9, RZ, 0x3c, !PT ;  /* 0x00000009000a7212 */ /* 0x000fc800078e3cff */
[----:B------:R-:W-:Y:S01]  /*0210*/  ISETP.GE.AND P2, PT, R10, RZ, PT ;  /* 0x000000ff0a00720c */ /* 0x000fe20003f46270 */
[----:B------:R-:W-:-:S06]  /*0220*/  IMAD.MOV.U32 R10, RZ, RZ, 0x1 ;  /* 0x00000001ff0a7424 */ /* 0x000fcc00078e00ff */
[----:B0-----:R-:W-:Y:S01]  /*0230*/  DFMA R12, -R6, R10, 1 ;  /* 0x3ff00000060c742b */ /* 0x001fe2000000010a */
[----:B------:R-:W-:-:S05]  /*0240*/  @P0 VIADD R8, R8, 0x1 ;  /* 0x0000000108080836 */ /* 0x000fca0000000000 */
[----:B------:R-:W-:Y:S01]  /*0250*/  @!P2 IMAD.MOV R8, RZ, RZ, -R8 ;  /* 0x000000ffff08a224 */ /* 0x000fe200078e0a08 */
[----:B------:R-:W-:Y:S01]  /*0260*/  @!P1 LOP3.LUT R8, RZ, R9, RZ, 0x33, !PT ;  /* 0x00000009ff089212 */ /* 0x000fe200078e33ff */
[----:B------:R-:W-:-:S04]  /*0270*/  DFMA R12, R12, R12, R12 ;  /* 0x0000000c0c0c722b */ /* 0x000fc8000000000c */
[----:B------:R-:W-:-:S04]  /*0280*/  IMAD.MOV R18, RZ, RZ, -R8 ;  /* 0x000000ffff127224 */ /* 0x000fc800078e0a08 */
[----:B------:R-:W-:Y:S01]  /*0290*/  DFMA R12, R10, R12, R10 ;  /* 0x0000000c0a0c722b */ /* 0x000fe2000000000a */
[----:B------:R-:W-:Y:S01]  /*02a0*/  IMAD R18, R9, R18, R0 ;  /* 0x0000001209127224 */ /* 0x000fe200078e0200 */
[----:B------:R-:W0:Y:S06]  /*02b0*/  I2F.F64 R10, R8 ;  /* 0x00000008000a7312 */ /* 0x000e2c0000201c00 */
[----:B------:R-:W-:-:S08]  /*02c0*/  DFMA R14, -R6, R12, 1 ;  /* 0x3ff00000060e742b */ /* 0x000fd0000000010c */
[----:B------:R-:W-:Y:S02]  /*02d0*/  DFMA R14, R12, R14, R12 ;  /* 0x0000000e0c0e722b */ /* 0x000fe4000000000c */
[----:B0-----:R-:W-:-:S08]  /*02e0*/  DADD R12, R10, -R2 ;  /* 0x000000000a0c7229 */ /* 0x001fd00000000802 */
[----:B------:R-:W-:Y:S02]  /*02f0*/  DMUL R2, R12, R14 ;  /* 0x0000000e0c027228 */ /* 0x000fe40000000000 */
[----:B------:R-:W-:-:S06]  /*0300*/  FSETP.GEU.AND P1, PT, |R13|, 6.5827683646048100446e-37, PT ;  /* 0x036000000d00780b */ /* 0x000fcc0003f2e200 */
[----:B------:R-:W-:-:S08]  /*0310*/  DFMA R10, -R6, R2, R12 ;  /* 0x00000002060a722b */ /* 0x000fd0000000010c */
[----:B------:R-:W-:-:S10]  /*0320*/  DFMA R2, R14, R10, R2 ;  /* 0x0000000a0e02722b */ /* 0x000fd40000000002 */
[----:B------:R-:W-:-:S05]  /*0330*/  FFMA R10, RZ, R7, R3 ;  /* 0x00000007ff0a7223 */ /* 0x000fca0000000003 */
[----:B------:R-:W-:-:S13]  /*0340*/  FSETP.GT.AND P0, PT, |R10|, 1.469367938527859385e-39, PT ;  /* 0x001000000a00780b */ /* 0x000fda0003f04200 */
[----:B------:R-:W-:Y:S05]  /*0350*/  @P0 BRA P1, `(.L_x_1) ;  /* 0x0000000000100947 */ /* 0x000fea0000800000 */
[----:B------:R-:W-:Y:S01]  /*0360*/  MOV R8, R12 ;  /* 0x0000000c00087202 */ /* 0x000fe20000000f00 */
[----:B------:R-:W-:Y:S01]  /*0370*/  IMAD.MOV.U32 R9, RZ, RZ, R13 ;  /* 0x000000ffff097224 */ /* 0x000fe200078e000d */
[----:B------:R-:W-:-:S07]  /*0380*/  MOV R20, 0x3a0 ;  /* 0x000003a000147802 */ /* 0x000fce0000000f00 */
[----:B------:R-:W-:Y:S05]  /*0390*/  CALL.REL.NOINC `($__internal_0_$__cuda_sm20_div_rn_f64_full) ;  /* 0x0000000800207944 */ /* 0x000fea0003c00000 */
.L_x_1:
[----:B------:R-:W-:Y:S05]  /*03a0*/  BSYNC.RECONVERGENT B0 ;  /* 0x0000000000007941 */ /* 0x000fea0003800200 */
.L_x_0:
[----:B------:R-:W0:Y:S01]  /*03b0*/  LDCU UR4, c[0x0][0x380] ;  /* 0x00007000ff0477ac */ /* 0x000e220008000800 */
[----:B------:R-:W-:Y:S01]  /*03c0*/  BSSY.RECONVERGENT B0, `(.L_x_2) ;  /* 0x000001c000007945 */ /* 0x000fe20003800200 */
[----:B0-----:R-:W0:Y:S01]  /*03d0*/  I2F.F64 R6, UR4 ;  /* 0x0000000400067d12 */ /* 0x001e220008201c00 */
[----:B------:R-:W1:Y:S01]  /*03e0*/  LDCU UR4, c[0x0][0x3a0] ;  /* 0x00007400ff0477ac */ /* 0x000e620008000800 */
[----:B0-----:R-:W-:-:S08]  /*03f0*/  DMUL R10, R6, 0.5 ;  /* 0x3fe00000060a7828 */ /* 0x001fd00000000000 */
[----:B------:R-:W-:Y:S01]  /*0400*/  DMUL R6, R4, R10 ;  /* 0x0000000a04067228 */ /* 0x000fe20000000000 */
[----:B------:R-:W-:-:S05]  /*0410*/  IMAD.MOV.U32 R4, RZ, RZ, 0x1 ;  /* 0x00000001ff047424 */ /* 0x000fca00078e00ff */
[----:B------:R-:W0:Y:S02]  /*0420*/  MUFU.RCP64H R5, R7 ;  /* 0x0000000700057308 */ /* 0x000e240000001800 */
[----:B0-----:R-:W-:-:S08]  /*0430*/  DFMA R8, -R6, R4, 1 ;  /* 0x3ff000000608742b */ /* 0x001fd00000000104 */
[----:B------:R-:W-:Y:S02]  /*0440*/  DFMA R12, R8, R8, R8 ;  /* 0x00000008080c722b */ /* 0x000fe40000000008 */
[----:B------:R-:W0:Y:S06]  /*0450*/  I2F.F64 R8, R18 ;  /* 0x0000001200087312 */ /* 0x000e2c0000201c00 */
[----:B------:R-:W-:-:S08]  /*0460*/  DFMA R12, R4, R12, R4 ;  /* 0x0000000c040c722b */ /* 0x000fd00000000004 */
[----:B------:R-:W-:Y:S02]  /*0470*/  DFMA R4, -R6, R12, 1 ;  /* 0x3ff000000604742b */ /* 0x000fe4000000010c */
[----:B0-----:R-:W-:Y:S01]  /*0480*/  DADD R8, R8, -R10 ;  /* 0x0000000008087229 */ /* 0x001fe2000000080a */
[----:B-1----:R-:W0:Y:S05]  /*0490*/  F2F.F64.F32 R10, UR4 ;  /* 0x00000004000a7d10 */ /* 0x002e2a0008201800 */
[----:B------:R-:W-:-:S04]  /*04a0*/  DFMA R4, R12, R4, R12 ;  /* 0x000000040c04722b */ /* 0x000fc8000000000c */
[----:B------:R-:W-:-:S04]  /*04b0*/  FSETP.GEU.AND P1, PT, |R9|, 6.5827683646048100446e-37, PT ;  /* 0x036000000900780b */ /* 0x000fc80003f2e200 */
[----:B------:R-:W-:Y:S02]  /*04c0*/  DMUL R12, R8, R4 ;  /* 0x00000004080c7228 */ /* 0x000fe40000000000 */
[----:B0-----:R-:W-:-:S06]  /*04d0*/  DADD R10, R10, R2 ;  /* 0x000000000a0a7229 */ /* 0x001fcc0000000002 */
[----:B------:R-:W-:Y:S01]  /*04e0*/  DFMA R14, -R6, R12, R8 ;  /* 0x0000000c060e722b */ /* 0x000fe20000000108 */
[----:B------:R0:W1:Y:S07]  /*04f0*/  F2F.F32.F64 R18, R10 ;  /* 0x0000000a00127310 */ /* 0x00006e0000301000 */
[----:B------:R-:W-:-:S10]  /*0500*/  DFMA R4, R4, R14, R12 ;  /* 0x0000000e0404722b */ /* 0x000fd4000000000c */
[----:B------:R-:W-:-:S05]  /*0510*/  FFMA R2, RZ, R7, R5 ;  /* 0x00000007ff027223 */ /* 0x000fca0000000005 */
[----:B------:R-:W-:-:S13]  /*0520*/  FSETP.GT.AND P0, PT, |R2|, 1.469367938527859385e-39, PT ;  /* 0x001000000200780b */ /* 0x000fda0003f04200 */
[----:B01----:R-:W-:Y:S05]  /*0530*/  @P0 BRA P1, `(.L_x_3) ;  /* 0x0000000000100947 */ /* 0x003fea0000800000 */
[----:B------:R-:W-:-:S07]  /*0540*/  MOV R20, 0x560 ;  /* 0x0000056000147802 */ /* 0x000fce0000000f00 */
[----:B------:R-:W-:Y:S05]  /*0550*/  CALL.REL.NOINC `($__internal_0_$__cuda_sm20_div_rn_f64_full) ;  /* 0x0000000400b07944 */ /* 0x000fea0003c00000 */
[----:B------:R-:W-:Y:S02]  /*0560*/  IMAD.MOV.U32 R4, RZ, RZ, R2 ;  /* 0x000000ffff047224 */ /* 0x000fe400078e0002 */
[----:B------:R-:W-:-:S07]  /*0570*/  IMAD.MOV.U32 R5, RZ, RZ, R3 ;  /* 0x000000ffff057224 */ /* 0x000fce00078e0003 */
.L_x_3:
[----:B------:R-:W-:Y:S05]  /*0580*/  BSYNC.RECONVERGENT B0 ;  /* 0x0000000000007941 */ /* 0x000fea0003800200 */
.L_x_2:
[----:B------:R-:W0:Y:S01]  /*0590*/  LDCU UR4, c[0x0][0x3a4] ;  /* 0x00007480ff0477ac */ /* 0x000e220008000800 */
[----:B------:R-:W1:Y:S01]  /*05a0*/  F2F.F64.F32 R6, R18 ;  /* 0x0000001200067310 */ /* 0x000e620000201800 */
[----:B------:R-:W-:Y:S01]  /*05b0*/  BSSY.RECONVERGENT B0, `(.L_x_4) ;  /* 0x0000058000007945 */ /* 0x000fe20003800200 */
[----:B------:R-:W-:Y:S01]  /*05c0*/  MOV R12, 0xff ;  /* 0x000000ff000c7802 */ /* 0x000fe20000000f00 */
[----:B-1----:R-:W-:-:S05]  /*05d0*/  DADD R6, R6, R6 ;  /* 0x0000000006067229 */ /* 0x002fca0000000006 */
[----:B0-----:R-:W0:Y:S01]  /*05e0*/  F2F.F64.F32 R2, UR4 ;  /* 0x0000000400027d10 */ /* 0x001e220008201800 */
[----:B------:R-:W1:Y:S01]  /*05f0*/  LDCU.64 UR4, c[0x0][0x398] ;  /* 0x00007300ff0477ac */ /* 0x000e620008000a00 */
[----:B0-----:R-:W-:-:S06]  /*0600*/  DADD R4, R2, R4 ;  /* 0x0000000002047229 */ /* 0x001fcc0000000004 */
[----:B-1----:R-:W-:Y:S08]  /*0610*/  F2F.F64.F32 R2, UR5 ;  /* 0x0000000500027d10 */ /* 0x002ff00008201800 */
[----:B------:R-:W0:Y:S08]  /*0620*/  F2F.F32.F64 R4, R4 ;  /* 0x0000000400047310 */ /* 0x000e300000301000 */
[----:B0-----:R-:W0:Y:S02]  /*0630*/  F2F.F64.F32 R8, R4 ;  /* 0x0000000400087310 */ /* 0x001e240000201800 */
[----:B0-----:R-:W-:Y:S01]  /*0640*/  DFMA R6, R6, R8, R2 ;  /* 0x000000080606722b */ /* 0x001fe20000000002 */
[----:B------:R-:W-:-:S04]  /*0650*/  FMUL R9, R4, R4 ;  /* 0x0000000404097220 */ /* 0x000fc80000400000 */
[----:B------:R-:W-:-:S05]  /*0660*/  FFMA R9, R18, R18, -R9 ;  /* 0x0000001212097223 */ /* 0x000fca0000000809 */
[----:B------:R-:W0:Y:S01]  /*0670*/  F2F.F32.F64 R6, R6 ;  /* 0x0000000600067310 */ /* 0x000e220000301000 */
[----:B------:R-:W-:Y:S01]  /*0680*/  FADD R9, R9, UR4 ;  /* 0x0000000409097e21 */ /* 0x000fe20008000000 */
[----:B------:R-:W1:Y:S03]  /*0690*/  LDCU.64 UR4, c[0x0][0x358] ;  /* 0x00006b00ff0477ac */ /* 0x000e660008000a00 */
[----:B------:R-:W-:Y:S01]  /*06a0*/  FMUL R8, R9, R9 ;  /* 0x0000000909087220 */ /* 0x000fe20000400000 */
[----:B0-----:R-:W-:-:S04]  /*06b0*/  FMUL R5, R6, R6 ;  /* 0x0000000606057220 */ /* 0x001fc80000400000 */
[----:B------:R-:W-:-:S05]  /*06c0*/  FADD R10, R8, R5 ;  /* 0x00000005080a7221 */ /* 0x000fca0000000000 */
[----:B------:R-:W-:-:S13]  /*06d0*/  FSETP.GE.AND P0, PT, R10, 2, PT ;  /* 0x400000000a00780b */ /* 0x000fda0003f06000 */
[----:B-1----:R-:W-:Y:S05]  /*06e0*/  @P0 BRA `(.L_x_5) ;  /* 0x00000004000c0947 */ /* 0x002fea0003800000 */
[----:B------:R-:W0:Y:S01]  /*06f0*/  LDC R4, c[0x0][0x398] ;  /* 0x0000e600ff047b82 */ /* 0x000e220000000800 */
[----:B------:R-:W-:Y:S02]  /*0700*/  IMAD.MOV.U32 R10, RZ, RZ, R6 ;  /* 0x000000ffff0a7224 */ /* 0x000fe400078e0006 */
[----:B------:R-:W-:Y:S01]  /*0710*/  IMAD.MOV.U32 R13, RZ, RZ, R5 ;  /* 0x000000ffff0d7224 */ /* 0x000fe200078e0005 */
[----:B------:R-:W-:Y:S01]  /*0720*/  MOV R5, 0xff ;  /* 0x000000ff00057802 */ /* 0x000fe20000000f00 */
[----:B------:R-:W-:Y:S02]  /*0730*/  IMAD.MOV.U32 R7, RZ, RZ, R9 ;  /* 0x000000ffff077224 */ /* 0x000fe400078e0009 */
[----:B------:R-:W-:Y:S02]  /*0740*/  IMAD.MOV.U32 R12, RZ, RZ, R8 ;  /* 0x000000ffff0c7224 */ /* 0x000fe400078e0008 */
[----:B------:R-:W-:-:S07]  /*0750*/  IMAD.MOV.U32 R6, RZ, RZ, RZ ;  /* 0x000000ffff067224 */ /* 0x000fce00078e00ff */
.L_x_9:
[----:B------:R-:W1:Y:S01]  /*0760*/  F2F.F64.F32 R8, R7 ;  /* 0x0000000700087310 */ /* 0x000e620000201800 */
[----:B------:R-:W-:-:S04]  /*0770*/  FADD R13, -R13, R12 ;  /* 0x0000000c0d0d7221 */ /* 0x000fc80000000100 */
[----:B0-----:R-:W-:-:S03]  /*0780*/  FADD R13, R13, R4 ;  /* 0x000000040d0d7221 */ /* 0x001fc60000000000 */
[----:B------:R-:W0:Y:S01]  /*0790*/  F2F.F64.F32 R10, R10 ;  /* 0x0000000a000a7310 */ /* 0x000e220000201800 */
[----:B------:R-:W-:Y:S01]  /*07a0*/  FMUL R12, R13, R13 ;  /* 0x0000000d0d0c7220 */ /* 0x000fe20000400000 */
[----:B-1----:R-:W-:-:S08]  /*07b0*/  DADD R8, R8, R8 ;  /* 0x0000000008087229 */ /* 0x002fd00000000008 */
[----:B0-----:R-:W-:-:S06]  /*07c0*/  DFMA R8, R8, R10, R2 ;  /* 0x0000000a0808722b */ /* 0x001fcc0000000002 */
[----:B------:R-:W0:Y:S02]  /*07d0*/  F2F.F32.F64 R14, R8 ;  /* 0x00000008000e7310 */ /* 0x000e240000301000 */
[----:B0-----:R-:W-:-:S04]  /*07e0*/  FMUL R15, R14, R14 ;  /* 0x0000000e0e0f7220 */ /* 0x001fc80000400000 */
[----:B------:R-:W-:-:S05]  /*07f0*/  FADD R11, R12, R15 ;  /* 0x0000000f0c0b7221 */ /* 0x000fca0000000000 */
[----:B------:R-:W-:-:S13]  /*0800*/  FSETP.GE.AND P0, PT, R11, 2, PT ;  /* 0x400000000b00780b */ /* 0x000fda0003f06000 */
[----:B------:R-:W-:Y:S05]  /*0810*/  @P0 BRA `(.L_x_6) ;  /* 0x0000000000bc0947 */ /* 0x000fea0003800000 */
[----:B------:R-:W0:Y:S01]  /*0820*/  F2F.F64.F32 R8, R13 ;  /* 0x0000000d00087310 */ /* 0x000e220000201800 */
[----:B------:R-:W-:-:S04]  /*0830*/  FADD R7, R12, -R15 ;  /* 0x8000000f0c077221 */ /* 0x000fc80000000000 */
[----:B------:R-:W-:-:S03]  /*0840*/  FADD R15, R7, R4 ;  /* 0x00000004070f7221 */ /* 0x000fc60000000000 */
[----:B------:R-:W1:Y:S01]  /*0850*/  F2F.F64.F32 R10, R14 ;  /* 0x0000000e000a7310 */ /* 0x000e620000201800 */
[----:B------:R-:W-:Y:S01]  /*0860*/  FMUL R16, R15, R15 ;  /* 0x0000000f0f107220 */ /* 0x000fe20000400000 */
[----:B0-----:R-:W-:-:S08]  /*0870*/  DADD R8, R8, R8 ;  /* 0x0000000008087229 */ /* 0x001fd00000000008 */
[----:B-1----:R-:W-:-:S06]  /*0880*/  DFMA R8, R8, R10, R2 ;  /* 0x0000000a0808722b */ /* 0x002fcc0000000002 */
[----:B------:R-:W0:Y:S02]  /*0890*/  F2F.F32.F64 R11, R8 ;  /* 0x00000008000b7310 */ /* 0x000e240000301000 */
[----:B0-----:R-:W-:-:S04]  /*08a0*/  FMUL R17, R11, R11 ;  /* 0x0000000b0b117220 */ /* 0x001fc80000400000 */
[----:B------:R-:W-:-:S05]  /*08b0*/  FADD R7, R16, R17 ;  /* 0x0000001110077221 */ /* 0x000fca0000000000 */
[----:B------:R-:W-:-:S13]  /*08c0*/  FSETP.GE.AND P0, PT, R7, 2, PT ;  /* 0x400000000700780b */ /* 0x000fda0003f06000 */
[----:B------:R-:W-:Y:S05]  /*08d0*/  @P0 BRA `(.L_x_7) ;  /* 0x0000000000840947 */ /* 0x000fea0003800000 */
[----:B------:R-:W-:-:S04]  /*08e0*/  IADD3 R12, P1, PT, R5, -0x3, RZ ;  /* 0xfffffffd050c7810 */ /* 0x000fc80007f3e0ff */
[----:B------:R-:W-:Y:S02]  /*08f0*/  ISETP.NE.U32.AND P0, PT, R12, RZ, PT ;  /* 0x000000ff0c00720c */ /* 0x000fe40003f05070 */
[----:B------:R-:W-:-:S04]  /*0900*/  IADD3.X R7, PT, PT, R6, -0x1, RZ, P1, !PT ;  /* 0xffffffff06077810 */ /* 0x000fc80000ffe4ff */
[----:B------:R-:W-:Y:S01]  /*0910*/  ISETP.NE.AND.EX P0, PT, R7, RZ, PT, P0 ;  /* 0x000000ff0700720c */ /* 0x000fe20003f05300 */
[----:B------:R-:W-:-:S12]  /*0920*/  IMAD.MOV.U32 R7, RZ, RZ, RZ ;  /* 0x000000ffff077224 */ /* 0x000fd800078e00ff */
[----:B------:R-:W-:Y:S05]  /*0930*/  @!P0 BRA `(.L_x_8) ;  /* 0x00000000007c8947 */ /* 0x000fea0003800000 */
[----:B------:R-:W0:Y:S01]  /*0940*/  F2F.F64.F32 R8, R15 ;  /* 0x0000000f00087310 */ /* 0x000e220000201800 */
[----:B------:R-:W-:-:S04]  /*0950*/  FADD R7, R16, -R17 ;  /* 0x8000001110077221 */ /* 0x000fc80000000000 */
[----:B------:R-:W-:-:S03]  /*0960*/  FADD R14, R7, R4 ;  /* 0x00000004070e7221 */ /* 0x000fc60000000000 */
[----:B------:R-:W1:Y:S01]  /*0970*/  F2F.F64.F32 R10, R11 ;  /* 0x0000000b000a7310 */ /* 0x000e620000201800 */
[----:B0-----:R-:W-:-:S08]  /*0980*/  DADD R8, R8, R8 ;  /* 0x0000000008087229 */ /* 0x001fd00000000008 */
[----:B-1----:R-:W-:-:S06]  /*0990*/  DFMA R8, R8, R10, R2 ;  /* 0x0000000a0808722b */ /* 0x002fcc0000000002 */
[----:B------:R-:W0:Y:S02]  /*09a0*/  F2F.F32.F64 R18, R8 ;  /* 0x0000000800127310 */ /* 0x000e240000301000 */
[----:B0-----:R-:W-:-:S04]  /*09b0*/  FMUL R7, R18, R18 ;  /* 0x0000001212077220 */ /* 0x001fc80000400000 */
[----:B------:R-:W-:-:S05]  /*09c0*/  FFMA R10, R14, R14, R7 ;  /* 0x0000000e0e0a7223 */ /* 0x000fca0000000007 */
[----:B------:R-:W-:-:S13]  /*09d0*/  FSETP.GE.AND P0, PT, R10, 2, PT ;  /* 0x400000000a00780b */ /* 0x000fda0003f06000 */
[----:B------:R-:W-:Y:S05]  /*09e0*/  @P0 BRA `(.L_x_5) ;  /* 0x00000000004c0947 */ /* 0x000fea0003800000 */
[----:B------:R-:W0:Y:S01]  /*09f0*/  F2F.F64.F32 R8, R14 ;  /* 0x0000000e00087310 */ /* 0x000e220000201800 */
[----:B------:R-:W-:Y:S01]  /*0a00*/  FFMA R7, R14, R14, -R7 ;  /* 0x0000000e0e077223 */ /* 0x000fe20000000807 */
[----:B------:R-:W-:-:S03]  /*0a10*/  IADD3 R5, P1, PT, R5, -0x4, RZ ;  /* 0xfffffffc05057810 */ /* 0x000fc60007f3e0ff */
[----:B------:R-:W-:Y:S01]  /*0a20*/  FADD R7, R7, R4 ;  /* 0x0000000407077221 */ /* 0x000fe20000000000 */
[----:B------:R-:W-:Y:S02]  /*0a30*/  IADD3.X R6, PT, PT, R6, -0x1, RZ, P1, !PT ;  /* 0xffffffff06067810 */ /* 0x000fe40000ffe4ff */
        /* <DEDUP_REMOVED lines=8> */
[----:B------:R-:W-:Y:S05]  /*0ac0*/  @!P0 BRA `(.L_x_9) ;  /* 0xfffffffc00248947 */ /* 0x000fea000383ffff */
[----:B------:R-:W-:Y:S01]  /*0ad0*/  IMAD.MOV.U32 R12, RZ, RZ, R5 ;  /* 0x000000ffff0c7224 */ /* 0x000fe200078e0005 */
[----:B------:R-:W-:Y:S06]  /*0ae0*/  BRA `(.L_x_5) ;  /* 0x00000000000c7947 */ /* 0x000fec0003800000 */
.L_x_7:
[----:B------:R-:W-:Y:S01]  /*0af0*/  VIADD R12, R5, 0xfffffffe ;  /* 0xfffffffe050c7836 */ /* 0x000fe20000000000 */
[----:B------:R-:W-:Y:S06]  /*0b00*/  BRA `(.L_x_5) ;  /* 0x0000000000047947 */ /* 0x000fec0003800000 */
.L_x_6:
[----:B------:R-:W-:-:S07]  /*0b10*/  IADD3 R12, PT, PT, R5, -0x1, RZ ;  /* 0xffffffff050c7810 */ /* 0x000fce0007ffe0ff */
.L_x_5:
[----:B------:R-:W-:-:S07]  /*0b20*/  IMAD.MOV.U32 R7, RZ, RZ, R12 ;  /* 0x000000ffff077224 */ /* 0x000fce00078e000c */
.L_x_8:
[----:B------:R-:W-:Y:S05]  /*0b30*/  BSYNC.RECONVERGENT B0 ;  /* 0x0000000000007941 */ /* 0x000fea0003800200 */
.L_x_4:
[----:B------:R-:W0:Y:S01]  /*0b40*/  LDC.64 R2, c[0x0][0x390] ;  /* 0x0000e400ff027b82 */ /* 0x000e220000000a00 */
[C---:B------:R-:W-:Y:S01]  /*0b50*/  IMAD R4, R7.reuse, 0x800, R7 ;  /* 0x0000080007047824 */ /* 0x040fe200078e0207 */
[----:B------:R-:W-:Y:S01]  /*0b60*/  UMOV UR6, 0x3340 ;  /* 0x0000334000067882 */ /* 0x000fe20000000000 */
[----:B------:R-:W-:Y:S01]  /*0b70*/  IMAD.SHL.U32 R7, R7, 0x8, RZ ;  /* 0x0000000807077824 */ /* 0x000fe200078e00ff */
[----:B------:R-:W-:-:S03]  /*0b80*/  MOV R6, UR6 ;  /* 0x0000000600067c02 */ /* 0x000fc60008000f00 */
[----:B------:R-:W-:Y:S01]  /*0b90*/  IMAD.U32 R4, R4, 0x400, R7 ;  /* 0x0000040004047824 */ /* 0x000fe200078e0007 */
[----:B------:R-:W-:-:S04]  /*0ba0*/  PRMT R7, R7, R6, 0xffff ;  /* 0x0000ffff07077416 */ /* 0x000fc80000000006 */
[--C-:B------:R-:W-:Y:S02]  /*0bb0*/  SHF.R.U32.HI R5, RZ, 0x10, R4.reuse ;  /* 0x00000010ff057819 */ /* 0x100fe40000011604 */
[----:B------:R-:W-:-:S04]  /*0bc0*/  SHF.R.U32.HI R4, RZ, 0x8, R4 ;  /* 0x00000008ff047819 */ /* 0x000fc80000011604 */
[----:B------:R-:W-:-:S04]  /*0bd0*/  PRMT R4, R5, 0x3340, R4 ;  /* 0x0000334005047816 */ /* 0x000fc80000000004 */
[----:B------:R-:W-:Y:S01]  /*0be0*/  PRMT R7, R4, 0x5410, R7 ;  /* 0x0000541004077816 */ /* 0x000fe20000000007 */
[----:B0-----:R-:W-:-:S05]  /*0bf0*/  IMAD.WIDE R2, R0, 0x4, R2 ;  /* 0x0000000400027825 */ /* 0x001fca00078e0202 */
[----:B------:R-:W-:Y:S01]  /*0c00*/  STG.E desc[UR4][R2.64], R7 ;  /* 0x0000000702007986 */ /* 0x000fe2000c101904 */
[----:B------:R-:W-:Y:S05]  /*0c10*/  EXIT ;  /* 0x000000000000794d */ /* 0x000fea0003800000 */
        .weak           $__internal_0_$__cuda_sm20_div_rn_f64_full
        .type           $__internal_0_$__cuda_sm20_div_rn_f64_full,@function
        .size           $__internal_0_$__cuda_sm20_div_rn_f64_full,(.L_x_16 - $__internal_0_$__cuda_sm20_div_rn_f64_full)
$__internal_0_$__cuda_sm20_div_rn_f64_full:
[C---:B------:R-:W-:Y:S01]  /*0c20*/  FSETP.GEU.AND P0, PT, |R7|.reuse, 1.469367938527859385e-39, PT ;  /* 0x001000000700780b */ /* 0x040fe20003f0e200 */
[----:B------:R-:W-:Y:S01]  /*0c30*/  IMAD.MOV.U32 R12, RZ, RZ, 0x1 ;  /* 0x00000001ff0c7424 */ /* 0x000fe200078e00ff */
[----:B------:R-:W-:Y:S01]  /*0c40*/  LOP3.LUT R2, R7, 0x800fffff, RZ, 0xc0, !PT ;  /* 0x800fffff07027812 */ /* 0x000fe200078ec0ff */
[----:B------:R-:W-:Y:S01]  /*0c50*/  IMAD.MOV.U32 R21, RZ, RZ, 0x1ca00000 ;  /* 0x1ca00000ff157424 */ /* 0x000fe200078e00ff */
[C---:B------:R-:W-:Y:S01]  /*0c60*/  FSETP.GEU.AND P2, PT, |R9|.reuse, 1.469367938527859385e-39, PT ;  /* 0x001000000900780b */ /* 0x040fe20003f4e200 */
[----:B------:R-:W-:Y:S01]  /*0c70*/  BSSY.RECONVERGENT B1, `(.L_x_10) ;  /* 0x0000052000017945 */ /* 0x000fe20003800200 */
[----:B------:R-:W-:Y:S01]  /*0c80*/  LOP3.LUT R3, R2, 0x3ff00000, RZ, 0xfc, !PT ;  /* 0x3ff0000002037812 */ /* 0x000fe200078efcff */
[----:B------:R-:W-:Y:S01]  /*0c90*/  IMAD.MOV.U32 R2, RZ, RZ, R6 ;  /* 0x000000ffff027224 */ /* 0x000fe200078e0006 */
[----:B------:R-:W-:Y:S02]  /*0ca0*/  LOP3.LUT R19, R9, 0x7ff00000, RZ, 0xc0, !PT ;  /* 0x7ff0000009137812 */ /* 0x000fe400078ec0ff */
[----:B------:R-:W-:-:S03]  /*0cb0*/  LOP3.LUT R22, R7, 0x7ff00000, RZ, 0xc0, !PT ;  /* 0x7ff0000007167812 */ /* 0x000fc600078ec0ff */
[----:B------:R-:W-:Y:S01]  /*0cc0*/  @!P0 DMUL R2, R6, 8.98846567431157953865e+307 ;  /* 0x7fe0000006028828 */ /* 0x000fe20000000000 */
[----:B------:R-:W-:Y:S01]  /*0cd0*/  ISETP.GE.U32.AND P1, PT, R19, R22, PT ;  /* 0x000000161300720c */ /* 0x000fe20003f26070 */
[----:B------:R-:W-:Y:S02]  /*0ce0*/  IMAD.MOV.U32 R23, RZ, RZ, R19 ;  /* 0x000000ffff177224 */ /* 0x000fe400078e0013 */
[----:B------:R-:W-:Y:S02]  /*0cf0*/  @!P2 LOP3.LUT R14, R7, 0x7ff00000, RZ, 0xc0, !PT ;  /* 0x7ff00000070ea812 */ /* 0x000fe400078ec0ff */
[----:B------:R-:W0:Y:S02]  /*0d00*/  MUFU.RCP64H R13, R3 ;  /* 0x00000003000d7308 */ /* 0x000e240000001800 */
[----:B------:R-:W-:Y:S02]  /*0d10*/  @!P2 ISETP.GE.U32.AND P3, PT, R19, R14, PT ;  /* 0x0000000e1300a20c */ /* 0x000fe40003f66070 */
[----:B------:R-:W-:-:S02]  /*0d20*/  @!P0 LOP3.LUT R22, R3, 0x7ff00000, RZ, 0xc0, !PT ;  /* 0x7ff0000003168812 */ /* 0x000fc400078ec0ff */
[----:B------:R-:W-:-:S03]  /*0d30*/  @!P2 SEL R15, R21, 0x63400000, !P3 ;  /* 0x63400000150fa807 */ /* 0x000fc60005800000 */
[----:B------:R-:W-:Y:S01]  /*0d40*/  VIADD R25, R22, 0xffffffff ;  /* 0xffffffff16197836 */ /* 0x000fe20000000000 */
[----:B------:R-:W-:-:S04]  /*0d50*/  @!P2 LOP3.LUT R16, R15, 0x80000000, R9, 0xf8, !PT ;  /* 0x800000000f10a812 */ /* 0x000fc800078ef809 */
[----:B------:R-:W-:Y:S02]  /*0d60*/  @!P2 LOP3.LUT R17, R16, 0x100000, RZ, 0xfc, !PT ;  /* 0x001000001011a812 */ /* 0x000fe400078efcff */
[----:B------:R-:W-:Y:S01]  /*0d70*/  @!P2 MOV R16, RZ ;  /* 0x000000ff0010a202 */ /* 0x000fe20000000f00 */
[----:B0-----:R-:W-:-:S08]  /*0d80*/  DFMA R10, R12, -R2, 1 ;  /* 0x3ff000000c0a742b */ /* 0x001fd00000000802 */
[----:B------:R-:W-:-:S08]  /*0d90*/  DFMA R10, R10, R10, R10 ;  /* 0x0000000a0a0a722b */ /* 0x000fd0000000000a */
[----:B------:R-:W-:Y:S01]  /*0da0*/  DFMA R12, R12, R10, R12 ;  /* 0x0000000a0c0c722b */ /* 0x000fe2000000000c */
[----:B------:R-:W-:Y:S01]  /*0db0*/  SEL R11, R21, 0x63400000, !P1 ;  /* 0x63400000150b7807 */ /* 0x000fe20004800000 */
[----:B------:R-:W-:-:S03]  /*0dc0*/  IMAD.MOV.U32 R10, RZ, RZ, R8 ;  /* 0x000000ffff0a7224 */ /* 0x000fc600078e0008 */
[----:B------:R-:W-:-:S03]  /*0dd0*/  LOP3.LUT R11, R11, 0x800fffff, R9, 0xf8, !PT ;  /* 0x800fffff0b0b7812 */ /* 0x000fc600078ef809 */
[----:B------:R-:W-:-:S03]  /*0de0*/  DFMA R14, R12, -R2, 1 ;  /* 0x3ff000000c0e742b */ /* 0x000fc60000000802 */
[----:B------:R-:W-:-:S05]  /*0df0*/  @!P2 DFMA R10, R10, 2, -R16 ;  /* 0x400000000a0aa82b */ /* 0x000fca0000000810 */
[----:B------:R-:W-:-:S05]  /*0e00*/  DFMA R14, R12, R14, R12 ;  /* 0x0000000e0c0e722b */ /* 0x000fca000000000c */
[----:B------:R-:W-:-:S03]  /*0e10*/  @!P2 LOP3.LUT R23, R11, 0x7ff00000, RZ, 0xc0, !PT ;  /* 0x7ff000000b17a812 */ /* 0x000fc600078ec0ff */
[----:B------:R-:W-:Y:S02]  /*0e20*/  DMUL R12, R14, R10 ;  /* 0x0000000a0e0c7228 */ /* 0x000fe40000000000 */
[----:B------:R-:W-:-:S05]  /*0e30*/  VIADD R24, R23, 0xffffffff ;  /* 0xffffffff17187836 */ /* 0x000fca0000000000 */
[----:B------:R-:W-:Y:S01]  /*0e40*/  ISETP.GT.U32.AND P0, PT, R24, 0x7feffffe, PT ;  /* 0x7feffffe1800780c */ /* 0x000fe20003f04070 */
[----:B------:R-:W-:-:S03]  /*0e50*/  DFMA R16, R12, -R2, R10 ;  /* 0x800000020c10722b */ /* 0x000fc6000000000a */
[----:B------:R-:W-:-:S05]  /*0e60*/  ISETP.GT.U32.OR P0, PT, R25, 0x7feffffe, P0 ;  /* 0x7feffffe1900780c */ /* 0x000fca0000704470 */
[----:B------:R-:W-:-:S08]  /*0e70*/  DFMA R12, R14, R16, R12 ;  /* 0x000000100e0c722b */ /* 0x000fd0000000000c */
[----:B------:R-:W-:Y:S05]  /*0e80*/  @P0 BRA `(.L_x_11) ;  /* 0x00000000006c0947 */ /* 0x000fea0003800000 */
[----:B------:R-:W-:Y:S01]  /*0e90*/  LOP3.LUT R14, R7, 0x7ff00000, RZ, 0xc0, !PT ;  /* 0x7ff00000070e7812 */ /* 0x000fe200078ec0ff */
[----:B------:R-:W-:-:S03]  /*0ea0*/  IMAD.MOV.U32 R16, RZ, RZ, RZ ;  /* 0x000000ffff107224 */ /* 0x000fc600078e00ff */
[CC--:B------:R-:W-:Y:S02]  /*0eb0*/  VIADDMNMX R8, R19.reuse, -R14.reuse, 0xb9600000, !PT ;  /* 0xb960000013087446 */ /* 0x0c0fe4000780090e */
[----:B------:R-:W-:Y:S02]  /*0ec0*/  ISETP.GE.U32.AND P0, PT, R19, R14, PT ;  /* 0x0000000e1300720c */ /* 0x000fe40003f06070 */
[----:B------:R-:W-:Y:S02]  /*0ed0*/  VIMNMX R8, PT, PT, R8, 0x46a00000, PT ;  /* 0x46a0000008087848 */ /* 0x000fe40003fe0100 */
[----:B------:R-:W-:-:S05]  /*0ee0*/  SEL R21, R21, 0x63400000, !P0 ;  /* 0x6340000015157807 */ /* 0x000fca0004000000 */
[----:B------:R-:W-:-:S05]  /*0ef0*/  IMAD.IADD R8, R8, 0x1, -R21 ;  /* 0x0000000108087824 */ /* 0x000fca00078e0a15 */
[----:B------:R-:W-:-:S06]  /*0f00*/  IADD3 R17, PT, PT, R8, 0x7fe00000, RZ ;  /* 0x7fe0000008117810 */ /* 0x000fcc0007ffe0ff */
[----:B------:R-:W-:-:S10]  /*0f10*/  DMUL R14, R12, R16 ;  /* 0x000000100c0e7228 */ /* 0x000fd40000000000 */
[----:B------:R-:W-:-:S13]  /*0f20*/  FSETP.GTU.AND P0, PT, |R15|, 1.469367938527859385e-39, PT ;  /* 0x001000000f00780b */ /* 0x000fda0003f0c200 */
[----:B------:R-:W-:Y:S05]  /*0f30*/  @P0 BRA `(.L_x_12) ;  /* 0x0000000000940947 */ /* 0x000fea0003800000 */
[----:B------:R-:W-:Y:S01]  /*0f40*/  DFMA R2, R12, -R2, R10 ;  /* 0x800000020c02722b */ /* 0x000fe2000000000a */
[----:B------:R-:W-:-:S09]  /*0f50*/  IMAD.MOV.U32 R16, RZ, RZ, RZ ;  /* 0x000000ffff107224 */ /* 0x000fd200078e00ff */
[C---:B------:R-:W-:Y:S02]  /*0f60*/  FSETP.NEU.AND P0, PT, R3.reuse, RZ, PT ;  /* 0x000000ff0300720b */ /* 0x040fe40003f0d000 */
[----:B------:R-:W-:-:S04]  /*0f70*/  LOP3.LUT R7, R3, 0x80000000, R7, 0x48, !PT ;  /* 0x8000000003077812 */ /* 0x000fc800078e4807 */
[----:B------:R-:W-:-:S07]  /*0f80*/  LOP3.LUT R17, R7, R17, RZ, 0xfc, !PT ;  /* 0x0000001107117212 */ /* 0x000fce00078efcff */
[----:B------:R-:W-:Y:S05]  /*0f90*/  @!P0 BRA `(.L_x_12) ;  /* 0x00000000007c8947 */ /* 0x000fea0003800000 */
[----:B------:R-:W-:Y:S01]  /*0fa0*/  IMAD.MOV R3, RZ, RZ, -R8 ;  /* 0x000000ffff037224 */ /* 0x000fe200078e0a08 */
[----:B------:R-:W-:-:S06]  /*0fb0*/  MOV R2, RZ ;  /* 0x000000ff00027202 */ /* 0x000fcc0000000f00 */
[----:B------:R-:W-:Y:S02]  /*0fc0*/  DFMA R2, R14, -R2, R12 ;  /* 0x800000020e02722b */ /* 0x000fe4000000000c */
[----:B------:R-:W-:-:S04]  /*0fd0*/  DMUL.RP R12, R12, R16 ;  /* 0x000000100c0c7228 */ /* 0x000fc80000008000 */
[----:B------:R-:W-:-:S04]  /*0fe0*/  IADD3 R2, PT, PT, -R8, -0x43300000, RZ ;  /* 0xbcd0000008027810 */ /* 0x000fc80007ffe1ff */
[----:B------:R-:W-:Y:S02]  /*0ff0*/  FSETP.NEU.AND P0, PT, |R3|, R2, PT ;  /* 0x000000020300720b */ /* 0x000fe40003f0d200 */
[----:B------:R-:W-:Y:S02]  /*1000*/  LOP3.LUT R7, R13, R7, RZ, 0x3c, !PT ;  /* 0x000000070d077212 */ /* 0x000fe400078e3cff */
[----:B------:R-:W-:Y:S02]  /*1010*/  FSEL R14, R12, R14, !P0 ;  /* 0x0000000e0c0e7208 */ /* 0x000fe40004000000 */
[----:B------:R-:W-:Y:S01]  /*1020*/  FSEL R15, R7, R15, !P0 ;  /* 0x0000000f070f7208 */ /* 0x000fe20004000000 */
[----:B------:R-:W-:Y:S06]  /*1030*/  BRA `(.L_x_12) ;  /* 0x0000000000547947 */ /* 0x000fec0003800000 */
.L_x_11:
[----:B------:R-:W-:-:S14]  /*1040*/  DSETP.NAN.AND P0, PT, R8, R8, PT ;  /* 0x000000080800722a */ /* 0x000fdc0003f08000 */
[----:B------:R-:W-:Y:S05]  /*1050*/  @P0 BRA `(.L_x_13) ;  /* 0x0000000000440947 */ /* 0x000fea0003800000 */
[----:B------:R-:W-:-:S14]  /*1060*/  DSETP.NAN.AND P0, PT, R6, R6, PT ;  /* 0x000000060600722a */ /* 0x000fdc0003f08000 */
[----:B------:R-:W-:Y:S05]  /*1070*/  @P0 BRA `(.L_x_14) ;  /* 0x0000000000300947 */ /* 0x000fea0003800000 */
[----:B------:R-:W-:Y:S01]  /*1080*/  ISETP.NE.AND P0, PT, R23, R22, PT ;  /* 0x000000161700720c */ /* 0x000fe20003f05270 */
[----:B------:R-:W-:Y:S02]  /*1090*/  IMAD.MOV.U32 R14, RZ, RZ, 0x0 ;  /* 0x00000000ff0e7424 */ /* 0x000fe400078e00ff */
[----:B------:R-:W-:-:S10]  /*10a0*/  IMAD.MOV.U32 R15, RZ, RZ, -0x80000 ;  /* 0xfff80000ff0f7424 */ /* 0x000fd400078e00ff */
[----:B------:R-:W-:Y:S05]  /*10b0*/  @!P0 BRA `(.L_x_12) ;  /* 0x0000000000348947 */ /* 0x000fea0003800000 */
[----:B------:R-:W-:Y:S02]  /*10c0*/  ISETP.NE.AND P0, PT, R23, 0x7ff00000, PT ;  /* 0x7ff000001700780c */ /* 0x000fe40003f05270 */
[----:B------:R-:W-:Y:S02]  /*10d0*/  LOP3.LUT R15, R9, 0x80000000, R7, 0x48, !PT ;  /* 0x80000000090f7812 */ /* 0x000fe400078e4807 */
[----:B------:R-:W-:-:S13]  /*10e0*/  ISETP.EQ.OR P0, PT, R22, RZ, !P0 ;  /* 0x000000ff1600720c */ /* 0x000fda0004702670 */
[----:B------:R-:W-:Y:S01]  /*10f0*/  @P0 LOP3.LUT R2, R15, 0x7ff00000, RZ, 0xfc, !PT ;  /* 0x7ff000000f020812 */ /* 0x000fe200078efcff */
[----:B------:R-:W-:Y:S01]  /*1100*/  @!P0 IMAD.MOV.U32 R14, RZ, RZ, RZ ;  /* 0x000000ffff0e8224 */ /* 0x000fe200078e00ff */
[----:B------:R-:W-:-:S03]  /*1110*/  @P0 MOV R14, RZ ;  /* 0x000000ff000e0202 */ /* 0x000fc60000000f00 */
[----:B------:R-:W-:Y:S01]  /*1120*/  @P0 IMAD.MOV.U32 R15, RZ, RZ, R2 ;  /* 0x000000ffff0f0224 */ /* 0x000fe200078e0002 */
[----:B------:R-:W-:Y:S06]  /*1130*/  BRA `(.L_x_12) ;  /* 0x0000000000147947 */ /* 0x000fec0003800000 */
.L_x_14:
[----:B------:R-:W-:Y:S01]  /*1140*/  LOP3.LUT R15, R7, 0x80000, RZ, 0xfc, !PT ;  /* 0x00080000070f7812 */ /* 0x000fe200078efcff */
[----:B------:R-:W-:Y:S01]  /*1150*/  IMAD.MOV.U32 R14, RZ, RZ, R6 ;  /* 0x000000ffff0e7224 */ /* 0x000fe200078e0006 */
[----:B------:R-:W-:Y:S06]  /*1160*/  BRA `(.L_x_12) ;  /* 0x0000000000087947 */ /* 0x000fec0003800000 */
.L_x_13:
[----:B------:R-:W-:Y:S01]  /*1170*/  LOP3.LUT R15, R9, 0x80000, RZ, 0xfc, !PT ;  /* 0x00080000090f7812 */ /* 0x000fe200078efcff */
[----:B------:R-:W-:-:S07]  /*1180*/  IMAD.MOV.U32 R14, RZ, RZ, R8 ;  /* 0x000000ffff0e7224 */ /* 0x000fce00078e0008 */
.L_x_12:
[----:B------:R-:W-:Y:S05]  /*1190*/  BSYNC.RECONVERGENT B1 ;  /* 0x0000000000017941 */ /* 0x000fea0003800200 */
.L_x_10:
[----:B------:R-:W-:Y:S01]  /*11a0*/  IMAD.MOV.U32 R21, RZ, RZ, 0x0 ;  /* 0x00000000ff157424 */ /* 0x000fe200078e00ff */
[----:B------:R-:W-:Y:S01]  /*11b0*/  MOV R2, R14 ;  /* 0x0000000e00027202 */ /* 0x000fe20000000f00 */
[----:B------:R-:W-:Y:S02]  /*11c0*/  IMAD.MOV.U32 R3, RZ, RZ, R15 ;  /* 0x000000ffff037224 */ /* 0x000fe400078e000f */
[----:B------:R-:W-:Y:S05]  /*11d0*/  RET.REL.NODEC R20 `(_Z11JuliaKerneliifP6uchar4ffff) ;  /* 0xffffffec14887950 */ /* 0x000fea0003c3ffff */
.L_x_15:
[----:B------:R-:W-:-:S00]  /*11e0*/  BRA `(.L_x_15) ;  /* 0xfffffffc00fc7947 */ /* 0x000fc0000383ffff */
[----:B------:R-:W-:-:S00]  /*11f0*/  NOP ;  /* 0x0000000000007918 */ /* 0x000fc00000000000 */
        /* <DEDUP_REMOVED lines=8> */
.L_x_16:


//--------------------- .nv.shared.reserved.0     --------------------------
	.section	.nv.shared.reserved.0,"aw",@nobits
	.weak		__nv_reservedSMEM_offset_0_alias
	.size		__nv_reservedSMEM_offset_0_alias, 0, 64
	.other		__nv_reservedSMEM_offset_0_alias,@"STO_CUDA_RESERVED_SHARED STV_DEFAULT"
__nv_reservedSMEM_offset_0_alias:
	.zero		0
	.zero		64


//--------------------- .nv.constant0._Z11JuliaKerneliifP6uchar4ffff --------------------------
	.section	.nv.constant0._Z11JuliaKerneliifP6uchar4ffff,"a",@progbits
	.sectionflags	@""
	.align	4
.nv.constant0._Z11JuliaKerneliifP6uchar4ffff:
	.zero		936


//--------------------- SYMBOLS --------------------------

	.type		.nv.reservedSmem.offset0,@object
	.size		.nv.reservedSmem.offset0,0x4
